//
// Generated by NVIDIA NVVM Compiler
//
// Compiler Build ID: CL-36424714
// Cuda compilation tools, release 13.0, V13.0.88
// Based on NVVM 20.0.0
//

.version 9.0
.target sm_100
.address_size 64

	// .globl	kernel
.extern .func  (.param .b32 func_retval0) vprintf
(
	.param .b64 vprintf_param_0,
	.param .b64 vprintf_param_1
)
;
.global .align 1 .b8 $str[42] = {72, 101, 108, 108, 111, 44, 32, 119, 111, 114, 108, 100, 33, 32, 73, 39, 109, 32, 116, 104, 114, 101, 97, 100, 32, 37, 100, 32, 111, 102, 32, 98, 108, 111, 99, 107, 32, 37, 100, 46, 10};

.visible .entry kernel(
	.param .u64 .ptr .align 1 kernel_param_0,
	.param .u64 .ptr .align 1 kernel_param_1,
	.param .u64 .ptr .align 1 kernel_param_2,
	.param .u32 kernel_param_3,
	.param .f32 kernel_param_4,
	.param .u32 kernel_param_5
)
{
	.local .align 8 .b8 	__local_depot0[8];
	.reg .b64 	%SP;
	.reg .b64 	%SPL;
	.reg .b32 	%r<5>;
	.reg .b64 	%rd<5>;

	mov.u64 	%SPL, __local_depot0;
	cvta.local.u64 	%SP, %SPL;
	add.u64 	%rd1, %SP, 0;
	add.u64 	%rd2, %SPL, 0;
	mov.u32 	%r1, %tid.x;
	mov.u32 	%r2, %ctaid.x;
	st.local.v2.u32 	[%rd2], {%r1, %r2};
	mov.u64 	%rd3, $str;
	cvta.global.u64 	%rd4, %rd3;
	{ // callseq 0, 0
	.param .b64 param0;
	st.param.b64 	[param0], %rd4;
	.param .b64 param1;
	st.param.b64 	[param1], %rd1;
	.param .b32 retval0;
	call.uni (retval0), 
	vprintf, 
	(
	param0, 
	param1
	);
	ld.param.b32 	%r3, [retval0];
	} // callseq 0
	ret;

}


// ===== COMPILED SASS (sm_100) =====

	.target	sm_100

	.elftype	@"ET_EXEC"


//--------------------- .note.nv.tkinfo           --------------------------
	.section	.note.nv.tkinfo,"",@"SHT_NOTE"
	.sectionflags	@"SHF_NOTE_NV_TKINFO"
	.tkinfo
        /*0018*/ 	.word	0x00000002
        /*0030*/ 	.string	""
        /*0030*/ 	.string	"ptxas"
        /*0030*/ 	.string	"Cuda compilation tools, release 13.0, V13.0.88"
        /*0030*/ 	.string	"Build cuda_13.0.r13.0/compiler.36424714_0"
        /*0030*/ 	.string	"-arch sm_100 -m 64 "



//--------------------- .note.nv.cuinfo           --------------------------
	.section	.note.nv.cuinfo,"",@"SHT_NOTE"
	.sectionflags	@"SHF_NOTE_NV_CUINFO"
        /*0018*/ 	.short	0x0002
        /*001a*/ 	.short	0x0064
        /*001c*/ 	.short	0x0082
	.zero		2


//--------------------- .nv.info                  --------------------------
	.section	.nv.info,"",@"SHT_CUDA_INFO"
	.align	4


	//----- nvinfo : EIATTR_REGCOUNT
	.align		4
        /*0000*/ 	.byte	0x04, 0x2f
        /*0002*/ 	.short	(.L_2 - .L_1)
	.align		4
.L_1:
        /*0004*/ 	.word	index@(kernel)
        /*0008*/ 	.word	0x00000018


	//----- nvinfo : EIATTR_FRAME_SIZE
	.align		4
.L_2:
        /*000c*/ 	.byte	0x04, 0x11
        /*000e*/ 	.short	(.L_4 - .L_3)
	.align		4
.L_3:
        /*0010*/ 	.word	index@(kernel)
        /*0014*/ 	.word	0x00000008


	//----- nvinfo : EIATTR_MIN_STACK_SIZE
	.align		4
.L_4:
        /*0018*/ 	.byte	0x04, 0x12
        /*001a*/ 	.short	(.L_6 - .L_5)
	.align		4
.L_5:
        /*001c*/ 	.word	index@(kernel)
        /*0020*/ 	.word	0x00000008
.L_6:


//--------------------- .nv.compat                --------------------------
	.section	.nv.compat,"",@"SHT_CUDA_COMPAT_INFO"
	.align	4
        /*0000*/ 	.byte	0x02, 0x09, 0x00, 0x00, 0x02, 0x02, 0x01, 0x00, 0x02, 0x05, 0x05, 0x00, 0x03, 0x07, 0x01, 0x01
        /*0010*/ 	.byte	0x02, 0x03, 0x00, 0x00, 0x02, 0x06, 0x01, 0x00, 0x04, 0x0b, 0x08, 0x00, 0x09, 0x00, 0x00, 0x00
        /*0020*/ 	.byte	0x00, 0x00, 0x00, 0x00


//--------------------- .nv.info.kernel           --------------------------
	.section	.nv.info.kernel,"",@"SHT_CUDA_INFO"
	.sectionflags	@""
	.align	4


	//----- nvinfo : EIATTR_CUDA_API_VERSION
	.align		4
        /*0000*/ 	.byte	0x04, 0x37
        /*0002*/ 	.short	(.L_8 - .L_7)
.L_7:
        /*0004*/ 	.word	0x00000082


	//----- nvinfo : EIATTR_KPARAM_INFO
	.align		4
.L_8:
        /*0008*/ 	.byte	0x04, 0x17
        /*000a*/ 	.short	(.L_10 - .L_9)
.L_9:
        /*000c*/ 	.word	0x00000000
        /*0010*/ 	.short	0x0005
        /*0012*/ 	.short	0x0020
        /*0014*/ 	.byte	0x00, 0xf0, 0x11, 0x00


	//----- nvinfo : EIATTR_KPARAM_INFO
	.align		4
.L_10:
        /*0018*/ 	.byte	0x04, 0x17
        /*001a*/ 	.short	(.L_12 - .L_11)
.L_11:
        /*001c*/ 	.word	0x00000000
        /*0020*/ 	.short	0x0004
        /*0022*/ 	.short	0x001c
        /*0024*/ 	.byte	0x00, 0xf0, 0x11, 0x00


	//----- nvinfo : EIATTR_KPARAM_INFO
	.align		4
.L_12:
        /*0028*/ 	.byte	0x04, 0x17
        /*002a*/ 	.short	(.L_14 - .L_13)
.L_13:
        /*002c*/ 	.word	0x00000000
        /*0030*/ 	.short	0x0003
        /*0032*/ 	.short	0x0018
        /*0034*/ 	.byte	0x00, 0xf0, 0x11, 0x00


	//----- nvinfo : EIATTR_KPARAM_INFO
	.align		4
.L_14:
        /*0038*/ 	.byte	0x04, 0x17
        /*003a*/ 	.short	(.L_16 - .L_15)
.L_15:
        /*003c*/ 	.word	0x00000000
        /*0040*/ 	.short	0x0002
        /*0042*/ 	.short	0x0010
        /*0044*/ 	.byte	0x00, 0xf5, 0x21, 0x00


	//----- nvinfo : EIATTR_KPARAM_INFO
	.align		4
.L_16:
        /*0048*/ 	.byte	0x04, 0x17
        /*004a*/ 	.short	(.L_18 - .L_17)
.L_17:
        /*004c*/ 	.word	0x00000000
        /*0050*/ 	.short	0x0001
        /*0052*/ 	.short	0x0008
        /*0054*/ 	.byte	0x00, 0xf5, 0x21, 0x00


	//----- nvinfo : EIATTR_KPARAM_INFO
	.align		4
.L_18:
        /*0058*/ 	.byte	0x04, 0x17
        /*005a*/ 	.short	(.L_20 - .L_19)
.L_19:
        /*005c*/ 	.word	0x00000000
        /*0060*/ 	.short	0x0000
        /*0062*/ 	.short	0x0000
        /*0064*/ 	.byte	0x00, 0xf5, 0x21, 0x00


	//----- nvinfo : EIATTR_SPARSE_MMA_MASK
	.align		4
.L_20:
        /*0068*/ 	.byte	0x03, 0x50
        /*006a*/ 	.short	0x0000


	//----- nvinfo : EIATTR_MAXREG_COUNT
	.align		4
        /*006c*/ 	.byte	0x03, 0x1b
        /*006e*/ 	.short	0x00ff


	//----- nvinfo : EIATTR_EXTERNS
	.align		4
        /*0070*/ 	.byte	0x04, 0x0f
        /*0072*/ 	.short	(.L_22 - .L_21)


	//   ....[0]....
	.align		4
.L_21:
        /*0074*/ 	.word	index@(vprintf)


	//----- nvinfo : EIATTR_MERCURY_ISA_VERSION
	.align		4
.L_22:
        /*0078*/ 	.byte	0x03, 0x5f
        /*007a*/ 	.short	0x0101


	//----- nvinfo : EIATTR_VRC_CTA_INIT_COUNT
	.align		4
        /*007c*/ 	.byte	0x02, 0x4a
	.zero		1
	.zero		1


	//----- nvinfo : EIATTR_SYSCALL_OFFSETS
	.align		4
        /*0080*/ 	.byte	0x04, 0x46
        /*0082*/ 	.short	(.L_24 - .L_23)


	//   ....[0]....
.L_23:
        /*0084*/ 	.word	0x000000f0


	//----- nvinfo : EIATTR_EXIT_INSTR_OFFSETS
	.align		4
.L_24:
        /*0088*/ 	.byte	0x04, 0x1c
        /*008a*/ 	.short	(.L_26 - .L_25)


	//   ....[0]....
.L_25:
        /*008c*/ 	.word	0x00000100


	//----- nvinfo : EIATTR_CBANK_PARAM_SIZE
	.align		4
.L_26:
        /*0090*/ 	.byte	0x03, 0x19
        /*0092*/ 	.short	0x0024


	//----- nvinfo : EIATTR_PARAM_CBANK
	.align		4
        /*0094*/ 	.byte	0x04, 0x0a
        /*0096*/ 	.short	(.L_28 - .L_27)
	.align		4
.L_27:
        /*0098*/ 	.word	index@(.nv.constant0.kernel)
        /*009c*/ 	.short	0x0380
        /*009e*/ 	.short	0x0024


	//----- nvinfo : EIATTR_SW_WAR
	.align		4
.L_28:
        /*00a0*/ 	.byte	0x04, 0x36
        /*00a2*/ 	.short	(.L_30 - .L_29)
.L_29:
        /*00a4*/ 	.word	0x00000008
.L_30:


//--------------------- .nv.callgraph             --------------------------
	.section	.nv.callgraph,"",@"SHT_CUDA_CALLGRAPH"
	.align	4
	.sectionentsize	8
	.align		4
        /*0000*/ 	.word	0x00000000
	.align		4
        /*0004*/ 	.word	0xffffffff
	.align		4
        /*0008*/ 	.word	index@(kernel)
	.align		4
        /*000c*/ 	.word	index@(vprintf)
	.align		4
        /*0010*/ 	.word	0x00000000
	.align		4
        /*0014*/ 	.word	0xfffffffe
	.align		4
        /*0018*/ 	.word	0x00000000
	.align		4
        /*001c*/ 	.word	0xfffffffd
	.align		4
        /*0020*/ 	.word	0x00000000
	.align		4
        /*0024*/ 	.word	0xfffffffc


//--------------------- .nv.constant4             --------------------------
	.section	.nv.constant4,"a",@progbits
	.align	8
	.align		8
.nv.constant4:
        /*0000*/ 	.dword	vprintf
	.align		8
        /*0008*/ 	.dword	$str


//--------------------- .text.kernel              --------------------------
	.section	.text.kernel,"ax",@progbits
	.align	128
        .global         kernel
        .type           kernel,@function
        .size           kernel,(.L_x_2 - kernel)
        .other          kernel,@"STO_CUDA_ENTRY STV_DEFAULT"
kernel:
.text.kernel:
[----:B------:R-:W0:Y:S01]  /*0000*/  LDC R1, c[0x0][0x37c] ;  /* 0x0000df00ff017b82 */ /* 0x000e220000000800 */
[----:B------:R-:W1:Y:S01]  /*0010*/  S2R R8, SR_TID.X ;  /* 0x0000000000087919 */ /* 0x000e620000002100 */
[----:B0-----:R-:W-:Y:S01]  /*0020*/  VIADD R1, R1, 0xfffffff8 ;  /* 0xfffffff801017836 */ /* 0x001fe20000000000 */
[----:B------:R-:W-:Y:S01]  /*0030*/  MOV R0, 0x0 ;  /* 0x0000000000007802 */ /* 0x000fe20000000f00 */
[----:B------:R-:W0:Y:S01]  /*0040*/  LDCU UR4, c[0x0][0x2f8] ;  /* 0x00005f00ff0477ac */ /* 0x000e220008000800 */
[----:B------:R-:W1:Y:S03]  /*0050*/  S2R R9, SR_CTAID.X ;  /* 0x0000000000097919 */ /* 0x000e660000002500 */
[----:B------:R2:W3:Y:S01]  /*0060*/  LDC.64 R2, c[0x4][R0] ;  /* 0x0100000000027b82 */ /* 0x0004e20000000a00 */
[----:B------:R-:W4:Y:S01]  /*0070*/  LDCU.64 UR6, c[0x4][0x8] ;  /* 0x01000100ff0677ac */ /* 0x000f220008000a00 */
[----:B------:R-:W5:Y:S01]  /*0080*/  LDCU UR5, c[0x0][0x2fc] ;  /* 0x00005f80ff0577ac */ /* 0x000f620008000800 */
[----:B0-----:R-:W-:Y:S01]  /*0090*/  IADD3 R6, P0, PT, R1, UR4, RZ ;  /* 0x0000000401067c10 */ /* 0x001fe2000ff1e0ff */
[----:B----4-:R-:W-:Y:S01]  /*00a0*/  IMAD.U32 R4, RZ, RZ, UR6 ;  /* 0x00000006ff047e24 */ /* 0x010fe2000f8e00ff */
[----:B------:R-:W-:-:S03]  /*00b0*/  MOV R5, UR7 ;  /* 0x0000000700057c02 */ /* 0x000fc60008000f00 */
[----:B-----5:R-:W-:Y:S01]  /*00c0*/  IMAD.X R7, RZ, RZ, UR5, P0 ;  /* 0x00000005ff077e24 */ /* 0x020fe200080e06ff */
[----:B-1----:R2:W-:Y:S07]  /*00d0*/  STL.64 [R1], R8 ;  /* 0x0000000801007387 */ /* 0x0025ee0000100a00 */
[----:B------:R-:W-:-:S07]  /*00e0*/  LEPC R20, `(.L_x_0) ;  /* 0x000000001014794e */ /* 0x000fce0000000000 */
[----:B--23--:R-:W-:Y:S05]  /*00f0*/  CALL.ABS.NOINC R2 ;  /* 0x0000000002007343 */ /* 0x00cfea0003c00000 */
.L_x_0:
[----:B------:R-:W-:Y:S05]  /*0100*/  EXIT ;  /* 0x000000000000794d */ /* 0x000fea0003800000 */
.L_x_1:
[----:B------:R-:W-:-:S00]  /*0110*/  BRA `(.L_x_1) ;  /* 0xfffffffc00fc7947 */ /* 0x000fc0000383ffff */
[----:B------:R-:W-:-:S00]  /*0120*/  NOP ;  /* 0x0000000000007918 */ /* 0x000fc00000000000 */
        /* <DEDUP_REMOVED lines=13> */
.L_x_2:


//--------------------- .nv.global.init           --------------------------
	.section	.nv.global.init,"aw",@progbits
.nv.global.init:
	.type		$str,@object
	.size		$str,(.L_0 - $str)
$str:
        /*0000*/ 	.byte	0x48, 0x65, 0x6c, 0x6c, 0x6f, 0x2c, 0x20, 0x77, 0x6f, 0x72, 0x6c, 0x64, 0x21, 0x20, 0x49, 0x27
        /*0010*/ 	.byte	0x6d, 0x20, 0x74, 0x68, 0x72, 0x65, 0x61, 0x64, 0x20, 0x25, 0x64, 0x20, 0x6f, 0x66, 0x20, 0x62
        /*0020*/ 	.byte	0x6c, 0x6f, 0x63, 0x6b, 0x20, 0x25, 0x64, 0x2e, 0x0a, 0x00
.L_0:


//--------------------- .nv.shared.reserved.0     --------------------------
	.section	.nv.shared.reserved.0,"aw",@nobits
	.weak		__nv_reservedSMEM_offset_0_alias
	.size		__nv_reservedSMEM_offset_0_alias, 0, 64
	.other		__nv_reservedSMEM_offset_0_alias,@"STO_CUDA_RESERVED_SHARED STV_DEFAULT"
__nv_reservedSMEM_offset_0_alias:
	.zero		0
	.zero		64


//--------------------- .nv.constant0.kernel      --------------------------
	.section	.nv.constant0.kernel,"a",@progbits
	.sectionflags	@""
	.align	4
.nv.constant0.kernel:
	.zero		932


//--------------------- SYMBOLS --------------------------

	.type		.nv.reservedSmem.offset0,@object
	.size		.nv.reservedSmem.offset0,0x4
	.type		vprintf,@function
